	.headerflags	@"EF_CUDA_TEXMODE_UNIFIED EF_CUDA_64BIT_ADDRESS EF_CUDA_ACCELERATORS EF_CUDA_SM90 EF_CUDA_VIRTUAL_SM(EF_CUDA_SM90)"
	.elftype	@"ET_EXEC"


//--------------------- .nv.info                  --------------------------
	.section	.nv.info,"",@"SHT_CUDA_INFO"
	.align	4


	//----- nvinfo : EIATTR_REGCOUNT
	.align		4
        /*0000*/ 	.byte	0x04, 0x2f
        /*0002*/ 	.short	(.L_1 - .L_0)
	.align		4
.L_0:
        /*0004*/ 	.word	index@(triton_poi_fused_clone_mul_3)
        /*0008*/ 	.word	0x00000013


	//----- nvinfo : EIATTR_MIN_STACK_SIZE
	.align		4
.L_1:
        /*000c*/ 	.byte	0x04, 0x12
        /*000e*/ 	.short	(.L_3 - .L_2)
	.align		4
.L_2:
        /*0010*/ 	.word	index@(triton_poi_fused_clone_mul_3)
        /*0014*/ 	.word	0x00000000


	//----- nvinfo : EIATTR_FRAME_SIZE
	.align		4
.L_3:
        /*0018*/ 	.byte	0x04, 0x11
        /*001a*/ 	.short	(.L_5 - .L_4)
	.align		4
.L_4:
        /*001c*/ 	.word	index@(triton_poi_fused_clone_mul_3)
        /*0020*/ 	.word	0x00000000


	//----- nvinfo : EIATTR_MIN_STACK_SIZE
	.align		4
.L_5:
        /*0024*/ 	.byte	0x04, 0x12
        /*0026*/ 	.short	(.L_7 - .L_6)
	.align		4
.L_6:
        /*0028*/ 	.word	index@(triton_poi_fused_clone_mul_3)
        /*002c*/ 	.word	0x00000000
.L_7:


//--------------------- .nv.info.triton_poi_fused_clone_mul_3 --------------------------
	.section	.nv.info.triton_poi_fused_clone_mul_3,"",@"SHT_CUDA_INFO"
	.sectionflags	@""
	.align	4


	//----- nvinfo : EIATTR_CUDA_API_VERSION
	.align		4
        /*0000*/ 	.byte	0x04, 0x37
        /*0002*/ 	.short	(.L_9 - .L_8)
.L_8:
        /*0004*/ 	.word	0x0000007c


	//----- nvinfo : EIATTR_KPARAM_INFO
	.align		4
.L_9:
        /*0008*/ 	.byte	0x04, 0x17
        /*000a*/ 	.short	(.L_11 - .L_10)
.L_10:
        /*000c*/ 	.word	0x00000000
        /*0010*/ 	.short	0x0004
        /*0012*/ 	.short	0x001c
        /*0014*/ 	.byte	0x00, 0xf0, 0x11, 0x00


	//----- nvinfo : EIATTR_KPARAM_INFO
	.align		4
.L_11:
        /*0018*/ 	.byte	0x04, 0x17
        /*001a*/ 	.short	(.L_13 - .L_12)
.L_12:
        /*001c*/ 	.word	0x00000000
        /*0020*/ 	.short	0x0003
        /*0022*/ 	.short	0x0018
        /*0024*/ 	.byte	0x00, 0xf0, 0x11, 0x00


	//----- nvinfo : EIATTR_KPARAM_INFO
	.align		4
.L_13:
        /*0028*/ 	.byte	0x04, 0x17
        /*002a*/ 	.short	(.L_15 - .L_14)
.L_14:
        /*002c*/ 	.word	0x00000000
        /*0030*/ 	.short	0x0002
        /*0032*/ 	.short	0x0010
        /*0034*/ 	.byte	0x00, 0xf4, 0x21, 0x00


	//----- nvinfo : EIATTR_KPARAM_INFO
	.align		4
.L_15:
        /*0038*/ 	.byte	0x04, 0x17
        /*003a*/ 	.short	(.L_17 - .L_16)
.L_16:
        /*003c*/ 	.word	0x00000000
        /*0040*/ 	.short	0x0001
        /*0042*/ 	.short	0x0008
        /*0044*/ 	.byte	0x00, 0xf4, 0x21, 0x00


	//----- nvinfo : EIATTR_KPARAM_INFO
	.align		4
.L_17:
        /*0048*/ 	.byte	0x04, 0x17
        /*004a*/ 	.short	(.L_19 - .L_18)
.L_18:
        /*004c*/ 	.word	0x00000000
        /*0050*/ 	.short	0x0000
        /*0052*/ 	.short	0x0000
        /*0054*/ 	.byte	0x00, 0xf4, 0x21, 0x00


	//----- nvinfo : EIATTR_SPARSE_MMA_MASK
	.align		4
.L_19:
        /*0058*/ 	.byte	0x03, 0x50
        /*005a*/ 	.short	0x0000


	//----- nvinfo : EIATTR_MAXREG_COUNT
	.align		4
        /*005c*/ 	.byte	0x03, 0x1b
        /*005e*/ 	.short	0x00ff


	//----- nvinfo : EIATTR_EXIT_INSTR_OFFSETS
	.align		4
        /*0060*/ 	.byte	0x04, 0x1c
        /*0062*/ 	.short	(.L_21 - .L_20)


	//   ....[0]....
.L_20:
        /*0064*/ 	.word	0x00000380


	//   ....[1]....
        /*0068*/ 	.word	0x000003f0


	//----- nvinfo : EIATTR_REQNTID
	.align		4
.L_21:
        /*006c*/ 	.byte	0x04, 0x10
        /*006e*/ 	.short	(.L_23 - .L_22)
.L_22:
        /*0070*/ 	.word	0x00000080
        /*0074*/ 	.word	0x00000001
        /*0078*/ 	.word	0x00000001


	//----- nvinfo : EIATTR_CBANK_PARAM_SIZE
	.align		4
.L_23:
        /*007c*/ 	.byte	0x03, 0x19
        /*007e*/ 	.short	0x0020


	//----- nvinfo : EIATTR_PARAM_CBANK
	.align		4
        /*0080*/ 	.byte	0x04, 0x0a
        /*0082*/ 	.short	(.L_25 - .L_24)
	.align		4
.L_24:
        /*0084*/ 	.word	index@(.nv.constant0.triton_poi_fused_clone_mul_3)
        /*0088*/ 	.short	0x0210
        /*008a*/ 	.short	0x0020


	//----- nvinfo : EIATTR_SW_WAR
	.align		4
.L_25:
        /*008c*/ 	.byte	0x04, 0x36
        /*008e*/ 	.short	(.L_27 - .L_26)
.L_26:
        /*0090*/ 	.word	0x00000008
.L_27:


//--------------------- .nv.callgraph             --------------------------
	.section	.nv.callgraph,"",@"SHT_CUDA_CALLGRAPH"
	.align	4
	.sectionentsize	8
	.align		4
        /*0000*/ 	.word	0x00000000
	.align		4
        /*0004*/ 	.word	0xffffffff
	.align		4
        /*0008*/ 	.word	0x00000000
	.align		4
        /*000c*/ 	.word	0xfffffffe
	.align		4
        /*0010*/ 	.word	0x00000000
	.align		4
        /*0014*/ 	.word	0xfffffffd
	.align		4
        /*0018*/ 	.word	0x00000000
	.align		4
        /*001c*/ 	.word	0xfffffffc


//--------------------- .text.triton_poi_fused_clone_mul_3 --------------------------
	.section	.text.triton_poi_fused_clone_mul_3,"ax",@progbits
	.sectionflags	@"SHF_BARRIERS=1"
	.align	128
        .global         triton_poi_fused_clone_mul_3
        .type           triton_poi_fused_clone_mul_3,@function
        .size           triton_poi_fused_clone_mul_3,(.L_x_1 - triton_poi_fused_clone_mul_3)
        .other          triton_poi_fused_clone_mul_3,@"STO_CUDA_ENTRY STV_DEFAULT"
triton_poi_fused_clone_mul_3:
.text.triton_poi_fused_clone_mul_3:
[----:B------:R-:W0:Y:S02]  /*0000*/  LDC R1, c[0x0][0x28] ;  /* 0x00000a00ff017b82 */ /* 0x000e240000000800 */
[----:B------:R-:W1:Y:S01]  /*0010*/  S2R R0, SR_TID.X ;  /* 0x0000000000007919 */ /* 0x000e620000002100 */
[----:B------:R-:W2:Y:S01]  /*0020*/  S2UR UR4, SR_CTAID.Y ;  /* 0x00000000000479c3 */ /* 0x000ea20000002600 */
[----:B------:R-:W-:Y:S01]  /*0030*/  ULDC.64 UR8, c[0x0][0x208] ;  /* 0x0000820000087ab9 */ /* 0x000fe20000000a00 */
[----:B------:R-:W3:Y:S06]  /*0040*/  S2R R6, SR_CTAID.X ;  /* 0x0000000000067919 */ /* 0x000eec0000002500 */
[----:B------:R-:W4:Y:S08]  /*0050*/  LDC.64 R4, c[0x0][0x210] ;  /* 0x00008400ff047b82 */ /* 0x000f300000000a00 */
[----:B------:R-:W5:Y:S01]  /*0060*/  LDC.64 R2, c[0x0][0x218] ;  /* 0x00008600ff027b82 */ /* 0x000f620000000a00 */
[----:B--2---:R-:W-:Y:S01]  /*0070*/  USHF.L.U32 UR4, UR4, 0x2, URZ ;  /* 0x0000000204047899 */ /* 0x004fe2000800063f */
[----:B-1----:R-:W-:-:S02]  /*0080*/  LOP3.LUT R7, R0, 0x1, RZ, 0xc0, !PT ;  /* 0x0000000100077812 */ /* 0x002fc400078ec0ff */
[----:B------:R-:W-:-:S03]  /*0090*/  SHF.R.U32.HI R13, RZ, 0x1, R0 ;  /* 0x00000001ff0d7819 */ /* 0x000fc60000011600 */
[----:B------:R-:W-:Y:S01]  /*00a0*/  LEA R8, R7, UR4, 0x1 ;  /* 0x0000000407087c11 */ /* 0x000fe2000f8e08ff */
[----:B---3--:R-:W-:Y:S01]  /*00b0*/  IMAD.SHL.U32 R6, R6, 0x40, RZ ;  /* 0x0000004006067824 */ /* 0x008fe200078e00ff */
[----:B------:R-:W-:Y:S02]  /*00c0*/  SGXT.U32 R13, R13, 0x6 ;  /* 0x000000060d0d781a */ /* 0x000fe40000000000 */
[----:B------:R-:W-:Y:S02]  /*00d0*/  SHF.R.S32.HI R9, RZ, 0x1f, R8 ;  /* 0x0000001fff097819 */ /* 0x000fe40000011408 */
[----:B------:R-:W-:Y:S02]  /*00e0*/  ISETP.GE.AND P1, PT, R8, 0x10, PT ;  /* 0x000000100800780c */ /* 0x000fe40003f26270 */
[----:B------:R-:W-:Y:S02]  /*00f0*/  LEA.HI R10, R9, R8, RZ, 0x2 ;  /* 0x00000008090a7211 */ /* 0x000fe400078f10ff */
[----:B------:R-:W-:-:S02]  /*0100*/  LOP3.LUT R9, R6, R13, RZ, 0xfc, !PT ;  /* 0x0000000d06097212 */ /* 0x000fc400078efcff */
[----:B------:R-:W-:Y:S02]  /*0110*/  LOP3.LUT R11, R10, 0xfffffffc, RZ, 0xc0, !PT ;  /* 0xfffffffc0a0b7812 */ /* 0x000fe400078ec0ff */
[----:B------:R-:W-:Y:S02]  /*0120*/  ISETP.GE.AND P0, PT, R9, 0x40, PT ;  /* 0x000000400900780c */ /* 0x000fe40003f06270 */
[----:B------:R-:W-:Y:S01]  /*0130*/  SHF.R.S32.HI R10, RZ, 0x2, R10 ;  /* 0x00000002ff0a7819 */ /* 0x000fe2000001140a */
[C---:B------:R-:W-:Y:S01]  /*0140*/  IMAD.IADD R11, R8.reuse, 0x1, -R11 ;  /* 0x00000001080b7824 */ /* 0x040fe200078e0a0b */
[----:B------:R-:W-:-:S03]  /*0150*/  ISETP.LT.AND P0, PT, R8, 0x10, !P0 ;  /* 0x000000100800780c */ /* 0x000fc60004701270 */
[----:B------:R-:W-:-:S04]  /*0160*/  IMAD R15, R9, 0xc, R11 ;  /* 0x0000000c090f7824 */ /* 0x000fc800078e020b */
[----:B------:R-:W-:Y:S02]  /*0170*/  IMAD R9, R10, 0x300, R15 ;  /* 0x000003000a097824 */ /* 0x000fe400078e020f */
[----:B-----5:R-:W-:Y:S01]  /*0180*/  IMAD.WIDE R10, R11, 0x4, R2 ;  /* 0x000000040b0a7825 */ /* 0x020fe200078e0202 */
[----:B------:R-:W-:-:S03]  /*0190*/  CS2R R2, SRZ ;  /* 0x0000000000027805 */ /* 0x000fc6000001ff00 */
[----:B----4-:R-:W-:Y:S01]  /*01a0*/  IMAD.WIDE R8, R9, 0x4, R4 ;  /* 0x0000000409087825 */ /* 0x010fe200078e0204 */
[----:B------:R-:W-:-:S04]  /*01b0*/  CS2R R4, SRZ ;  /* 0x0000000000047805 */ /* 0x000fc8000001ff00 */
[----:B------:R1:W2:Y:S04]  /*01c0*/  @P0 LDG.E.EL.64 R2, desc[UR8][R8.64] ;  /* 0x0000000808020981 */ /* 0x0002a8000c2e1b00 */
[----:B------:R-:W2:Y:S01]  /*01d0*/  @!P1 LDG.E.EL.64 R4, desc[UR8][R10.64] ;  /* 0x000000080a049981 */ /* 0x000ea2000c2e1b00 */
[----:B------:R-:W3:Y:S01]  /*01e0*/  S2UR UR6, SR_CgaCtaId ;  /* 0x00000000000679c3 */ /* 0x000ee20000008800 */
[----:B------:R-:W-:Y:S01]  /*01f0*/  UMOV UR5, 0x400 ;  /* 0x0000040000057882 */ /* 0x000fe20000000000 */
[----:B------:R-:W-:-:S05]  /*0200*/  IMAD.SHL.U32 R12, R7, 0x80, RZ ;  /* 0x00000080070c7824 */ /* 0x000fca00078e00ff */
[----:B------:R-:W-:Y:S01]  /*0210*/  LOP3.LUT R13, R12, R13, RZ, 0xfc, !PT ;  /* 0x0000000d0c0d7212 */ /* 0x000fe200078efcff */
[----:B------:R-:W-:Y:S01]  /*0220*/  IMAD.SHL.U32 R15, R0, 0x2, RZ ;  /* 0x00000002000f7824 */ /* 0x000fe200078e00ff */
[----:B---3--:R-:W-:-:S06]  /*0230*/  UPRMT UR5, UR6, 0x654, UR5 ;  /* 0x0000065406057896 */ /* 0x008fcc0008000005 */
[----:B------:R-:W-:Y:S02]  /*0240*/  LEA R14, R7, UR5, 0x3 ;  /* 0x00000005070e7c11 */ /* 0x000fe4000f8e18ff */
[----:B------:R-:W-:-:S03]  /*0250*/  LEA.HI R12, R12, UR5, RZ, 0x1c ;  /* 0x000000050c0c7c11 */ /* 0x000fc6000f8fe0ff */
[C---:B------:R-:W-:Y:S02]  /*0260*/  IMAD R7, R13.reuse, 0x4, R14 ;  /* 0x000000040d077824 */ /* 0x040fe400078e020e */
[----:B------:R-:W-:Y:S01]  /*0270*/  IMAD R12, R13, 0x4, R12 ;  /* 0x000000040d0c7824 */ /* 0x000fe200078e020c */
[----:B------:R-:W-:Y:S02]  /*0280*/  SHF.R.U32.HI R16, RZ, 0x5, R0 ;  /* 0x00000005ff107819 */ /* 0x000fe40000011600 */
[----:B------:R-:W-:Y:S02]  /*0290*/  LOP3.LUT R15, R6, 0x3e, R15, 0xf8, !PT ;  /* 0x0000003e060f7812 */ /* 0x000fe400078ef80f */
[----:B------:R-:W-:Y:S02]  /*02a0*/  SGXT.U32 R6, R16, 0x2 ;  /* 0x000000021006781a */ /* 0x000fe40000000000 */
[----:B------:R-:W-:Y:S02]  /*02b0*/  ISETP.GE.AND P0, PT, R15, 0x40, PT ;  /* 0x000000400f00780c */ /* 0x000fe40003f06270 */
[----:B------:R-:W-:-:S02]  /*02c0*/  LOP3.LUT R6, R6, UR4, RZ, 0xfc, !PT ;  /* 0x0000000406067c12 */ /* 0x000fc4000f8efcff */
[----:B-1----:R-:W-:Y:S02]  /*02d0*/  SHF.R.U32.HI R8, RZ, 0x3, R0 ;  /* 0x00000003ff087819 */ /* 0x002fe40000011600 */
[----:B------:R-:W-:Y:S01]  /*02e0*/  ISETP.LT.AND P0, PT, R6, 0x10, !P0 ;  /* 0x000000100600780c */ /* 0x000fe20004701270 */
[----:B------:R-:W-:Y:S01]  /*02f0*/  IMAD.SHL.U32 R0, R0, 0x8, RZ ;  /* 0x0000000800007824 */ /* 0x000fe200078e00ff */
[----:B------:R-:W-:-:S04]  /*0300*/  LOP3.LUT R8, R8, 0xc, RZ, 0xc0, !PT ;  /* 0x0000000c08087812 */ /* 0x000fc800078ec0ff */
[----:B------:R-:W-:-:S04]  /*0310*/  LOP3.LUT R9, R0, 0x3f8, RZ, 0xc0, !PT ;  /* 0x000003f800097812 */ /* 0x000fc800078ec0ff */
[----:B------:R-:W-:Y:S01]  /*0320*/  IADD3 R8, R9, UR5, R8 ;  /* 0x0000000509087c10 */ /* 0x000fe2000fffe008 */
[----:B--2---:R-:W-:Y:S01]  /*0330*/  FADD R2, R4, R2 ;  /* 0x0000000204027221 */ /* 0x004fe20000000000 */
[----:B------:R-:W-:-:S04]  /*0340*/  FADD R3, R5, R3 ;  /* 0x0000000305037221 */ /* 0x000fc80000000000 */
[----:B------:R1:W-:Y:S04]  /*0350*/  STS [R7], R2 ;  /* 0x0000000207007388 */ /* 0x0003e80000000800 */
[----:B------:R1:W-:Y:S01]  /*0360*/  STS [R12+0x104], R3 ;  /* 0x000104030c007388 */ /* 0x0003e20000000800 */
[----:B------:R-:W-:Y:S06]  /*0370*/  BAR.SYNC.DEFER_BLOCKING 0x0 ;  /* 0x0000000000007b1d */ /* 0x000fec0000010000 */
[----:B-1----:R-:W-:Y:S05]  /*0380*/  @!P0 EXIT ;  /* 0x000000000000894d */ /* 0x002fea0003800000 */
[----:B------:R-:W-:Y:S01]  /*0390*/  LDS R4, [R8] ;  /* 0x0000000008047984 */ /* 0x000fe20000000800 */
[----:B------:R-:W0:Y:S01]  /*03a0*/  LDC.64 R2, c[0x0][0x220] ;  /* 0x00008800ff027b82 */ /* 0x000e220000000a00 */
[----:B------:R-:W-:Y:S02]  /*03b0*/  IMAD R15, R6, 0x40, R15 ;  /* 0x00000040060f7824 */ /* 0x000fe400078e020f */
[----:B------:R-:W1:Y:S02]  /*03c0*/  LDS R5, [R8+0x4] ;  /* 0x0000040008057984 */ /* 0x000e640000000800 */
[----:B0-----:R-:W-:-:S05]  /*03d0*/  IMAD.WIDE R2, R15, 0x4, R2 ;  /* 0x000000040f027825 */ /* 0x001fca00078e0202 */
[----:B-1----:R-:W-:Y:S01]  /*03e0*/  STG.E.64 desc[UR8][R2.64], R4 ;  /* 0x0000000402007986 */ /* 0x002fe2000c101b08 */
[----:B------:R-:W-:Y:S05]  /*03f0*/  EXIT ;  /* 0x000000000000794d */ /* 0x000fea0003800000 */
.L_x_0:
[----:B------:R-:W-:-:S00]  /*0400*/  BRA `(.L_x_0) ;  /* 0xfffffffc00fc7947 */ /* 0x000fc0000383ffff */
[----:B------:R-:W-:-:S00]  /*0410*/  NOP ;  /* 0x0000000000007918 */ /* 0x000fc00000000000 */
        /* <DEDUP_REMOVED lines=14> */
.L_x_1:


//--------------------- .nv.shared.triton_poi_fused_clone_mul_3 --------------------------
	.section	.nv.shared.triton_poi_fused_clone_mul_3,"aw",@nobits
	.sectionflags	@""
	.align	16
	.zero		1024


//--------------------- .nv.constant0.triton_poi_fused_clone_mul_3 --------------------------
	.section	.nv.constant0.triton_poi_fused_clone_mul_3,"a",@progbits
	.sectionflags	@""
	.align	4
.nv.constant0.triton_poi_fused_clone_mul_3:
	.zero		560
